	.headerflags	@"EF_CUDA_TEXMODE_UNIFIED EF_CUDA_64BIT_ADDRESS EF_CUDA_ACCELERATORS EF_CUDA_SM90 EF_CUDA_VIRTUAL_SM(EF_CUDA_SM90)"
	.elftype	@"ET_EXEC"


//--------------------- .nv.info                  --------------------------
	.section	.nv.info,"",@"SHT_CUDA_INFO"
	.align	4


	//----- nvinfo : EIATTR_REGCOUNT
	.align		4
        /*0000*/ 	.byte	0x04, 0x2f
        /*0002*/ 	.short	(.L_1 - .L_0)
	.align		4
.L_0:
        /*0004*/ 	.word	index@(triton_poi_fused_convolution_2)
        /*0008*/ 	.word	0x0000000c


	//----- nvinfo : EIATTR_MIN_STACK_SIZE
	.align		4
.L_1:
        /*000c*/ 	.byte	0x04, 0x12
        /*000e*/ 	.short	(.L_3 - .L_2)
	.align		4
.L_2:
        /*0010*/ 	.word	index@(triton_poi_fused_convolution_2)
        /*0014*/ 	.word	0x00000000


	//----- nvinfo : EIATTR_FRAME_SIZE
	.align		4
.L_3:
        /*0018*/ 	.byte	0x04, 0x11
        /*001a*/ 	.short	(.L_5 - .L_4)
	.align		4
.L_4:
        /*001c*/ 	.word	index@(triton_poi_fused_convolution_2)
        /*0020*/ 	.word	0x00000000


	//----- nvinfo : EIATTR_MIN_STACK_SIZE
	.align		4
.L_5:
        /*0024*/ 	.byte	0x04, 0x12
        /*0026*/ 	.short	(.L_7 - .L_6)
	.align		4
.L_6:
        /*0028*/ 	.word	index@(triton_poi_fused_convolution_2)
        /*002c*/ 	.word	0x00000000
.L_7:


//--------------------- .nv.info.triton_poi_fused_convolution_2 --------------------------
	.section	.nv.info.triton_poi_fused_convolution_2,"",@"SHT_CUDA_INFO"
	.sectionflags	@""
	.align	4


	//----- nvinfo : EIATTR_CUDA_API_VERSION
	.align		4
        /*0000*/ 	.byte	0x04, 0x37
        /*0002*/ 	.short	(.L_9 - .L_8)
.L_8:
        /*0004*/ 	.word	0x0000007c


	//----- nvinfo : EIATTR_KPARAM_INFO
	.align		4
.L_9:
        /*0008*/ 	.byte	0x04, 0x17
        /*000a*/ 	.short	(.L_11 - .L_10)
.L_10:
        /*000c*/ 	.word	0x00000000
        /*0010*/ 	.short	0x0002
        /*0012*/ 	.short	0x0010
        /*0014*/ 	.byte	0x00, 0xf0, 0x11, 0x00


	//----- nvinfo : EIATTR_KPARAM_INFO
	.align		4
.L_11:
        /*0018*/ 	.byte	0x04, 0x17
        /*001a*/ 	.short	(.L_13 - .L_12)
.L_12:
        /*001c*/ 	.word	0x00000000
        /*0020*/ 	.short	0x0001
        /*0022*/ 	.short	0x0008
        /*0024*/ 	.byte	0x00, 0xf4, 0x21, 0x00


	//----- nvinfo : EIATTR_KPARAM_INFO
	.align		4
.L_13:
        /*0028*/ 	.byte	0x04, 0x17
        /*002a*/ 	.short	(.L_15 - .L_14)
.L_14:
        /*002c*/ 	.word	0x00000000
        /*0030*/ 	.short	0x0000
        /*0032*/ 	.short	0x0000
        /*0034*/ 	.byte	0x00, 0xf4, 0x21, 0x00


	//----- nvinfo : EIATTR_SPARSE_MMA_MASK
	.align		4
.L_15:
        /*0038*/ 	.byte	0x03, 0x50
        /*003a*/ 	.short	0x0000


	//----- nvinfo : EIATTR_MAXREG_COUNT
	.align		4
        /*003c*/ 	.byte	0x03, 0x1b
        /*003e*/ 	.short	0x00ff


	//----- nvinfo : EIATTR_EXIT_INSTR_OFFSETS
	.align		4
        /*0040*/ 	.byte	0x04, 0x1c
        /*0042*/ 	.short	(.L_17 - .L_16)


	//   ....[0]....
.L_16:
        /*0044*/ 	.word	0x000001b0


	//   ....[1]....
        /*0048*/ 	.word	0x000001d0


	//----- nvinfo : EIATTR_REQNTID
	.align		4
.L_17:
        /*004c*/ 	.byte	0x04, 0x10
        /*004e*/ 	.short	(.L_19 - .L_18)
.L_18:
        /*0050*/ 	.word	0x00000080
        /*0054*/ 	.word	0x00000001
        /*0058*/ 	.word	0x00000001


	//----- nvinfo : EIATTR_CBANK_PARAM_SIZE
	.align		4
.L_19:
        /*005c*/ 	.byte	0x03, 0x19
        /*005e*/ 	.short	0x0014


	//----- nvinfo : EIATTR_PARAM_CBANK
	.align		4
        /*0060*/ 	.byte	0x04, 0x0a
        /*0062*/ 	.short	(.L_21 - .L_20)
	.align		4
.L_20:
        /*0064*/ 	.word	index@(.nv.constant0.triton_poi_fused_convolution_2)
        /*0068*/ 	.short	0x0210
        /*006a*/ 	.short	0x0014


	//----- nvinfo : EIATTR_SW_WAR
	.align		4
.L_21:
        /*006c*/ 	.byte	0x04, 0x36
        /*006e*/ 	.short	(.L_23 - .L_22)
.L_22:
        /*0070*/ 	.word	0x00000008
.L_23:


//--------------------- .nv.callgraph             --------------------------
	.section	.nv.callgraph,"",@"SHT_CUDA_CALLGRAPH"
	.align	4
	.sectionentsize	8
	.align		4
        /*0000*/ 	.word	0x00000000
	.align		4
        /*0004*/ 	.word	0xffffffff
	.align		4
        /*0008*/ 	.word	0x00000000
	.align		4
        /*000c*/ 	.word	0xfffffffe
	.align		4
        /*0010*/ 	.word	0x00000000
	.align		4
        /*0014*/ 	.word	0xfffffffd
	.align		4
        /*0018*/ 	.word	0x00000000
	.align		4
        /*001c*/ 	.word	0xfffffffc


//--------------------- .text.triton_poi_fused_convolution_2 --------------------------
	.section	.text.triton_poi_fused_convolution_2,"ax",@progbits
	.align	128
        .global         triton_poi_fused_convolution_2
        .type           triton_poi_fused_convolution_2,@function
        .size           triton_poi_fused_convolution_2,(.L_x_1 - triton_poi_fused_convolution_2)
        .other          triton_poi_fused_convolution_2,@"STO_CUDA_ENTRY STV_DEFAULT"
triton_poi_fused_convolution_2:
.text.triton_poi_fused_convolution_2:
[----:B------:R-:W0:Y:S02]  /*0000*/  LDC R1, c[0x0][0x28] ;  /* 0x00000a00ff017b82 */ /* 0x000e240000000800 */
[----:B------:R-:W1:Y:S01]  /*0010*/  S2R R0, SR_TID.X ;  /* 0x0000000000007919 */ /* 0x000e620000002100 */
[----:B------:R-:W2:Y:S01]  /*0020*/  LDC.64 R2, c[0x0][0x210] ;  /* 0x00008400ff027b82 */ /* 0x000ea20000000a00 */
[----:B------:R-:W-:Y:S01]  /*0030*/  ULDC.64 UR4, c[0x0][0x208] ;  /* 0x0000820000047ab9 */ /* 0x000fe20000000a00 */
[----:B------:R-:W3:Y:S06]  /*0040*/  S2R R7, SR_CTAID.X ;  /* 0x0000000000077919 */ /* 0x000eec0000002500 */
[----:B------:R-:W4:Y:S01]  /*0050*/  LDC.64 R4, c[0x0][0x218] ;  /* 0x00008600ff047b82 */ /* 0x000f220000000a00 */
[----:B-1----:R-:W-:Y:S01]  /*0060*/  IMAD.SHL.U32 R0, R0, 0x2, RZ ;  /* 0x0000000200007824 */ /* 0x002fe200078e00ff */
[----:B---3--:R-:W-:-:S04]  /*0070*/  SHF.R.S32.HI R6, RZ, 0x17, R7 ;  /* 0x00000017ff067819 */ /* 0x008fc80000011407 */
[----:B------:R-:W-:Y:S02]  /*0080*/  LOP3.LUT R0, R0, 0xfe, RZ, 0xc0, !PT ;  /* 0x000000fe00007812 */ /* 0x000fe400078ec0ff */
[----:B------:R-:W-:-:S03]  /*0090*/  SGXT R6, R6, 0x1 ;  /* 0x000000010606781a */ /* 0x000fc60000000200 */
[----:B------:R-:W-:-:S04]  /*00a0*/  IMAD R7, R7, 0x100, R0 ;  /* 0x0000010007077824 */ /* 0x000fc800078e0200 */
[C---:B--2---:R-:W-:Y:S01]  /*00b0*/  IMAD.WIDE R2, R7.reuse, 0x4, R2 ;  /* 0x0000000407027825 */ /* 0x044fe200078e0202 */
[----:B------:R-:W-:Y:S02]  /*00c0*/  LEA.HI R6, R6, R7, RZ, 0x4 ;  /* 0x0000000706067211 */ /* 0x000fe400078f20ff */
[----:B------:R-:W-:Y:S02]  /*00d0*/  ISETP.GE.AND P0, PT, R7, 0x100, PT ;  /* 0x000001000700780c */ /* 0x000fe40003f06270 */
[----:B------:R-:W-:-:S04]  /*00e0*/  SHF.R.S32.HI R6, RZ, 0x4, R6 ;  /* 0x00000004ff067819 */ /* 0x000fc80000011406 */
[----:B------:R-:W-:-:S04]  /*00f0*/  LEA.HI R0, R6, R6, RZ, 0x2 ;  /* 0x0000000606007211 */ /* 0x000fc800078f10ff */
[----:B------:R-:W-:Y:S01]  /*0100*/  LOP3.LUT R9, R0, 0xfffffffc, RZ, 0xc0, !PT ;  /* 0xfffffffc00097812 */ /* 0x000fe200078ec0ff */
[----:B------:R-:W-:-:S04]  /*0110*/  IMAD.MOV.U32 R0, RZ, RZ, RZ ;  /* 0x000000ffff007224 */ /* 0x000fc800078e00ff */
[----:B------:R-:W-:Y:S01]  /*0120*/  IMAD.IADD R9, R6, 0x1, -R9 ;  /* 0x0000000106097824 */ /* 0x000fe200078e0a09 */
[----:B------:R-:W-:-:S03]  /*0130*/  CS2R R6, SRZ ;  /* 0x0000000000067805 */ /* 0x000fc6000001ff00 */
[----:B----4-:R-:W-:-:S03]  /*0140*/  IMAD.WIDE R4, R9, 0x4, R4 ;  /* 0x0000000409047825 */ /* 0x010fc600078e0204 */
[----:B------:R-:W2:Y:S01]  /*0150*/  @!P0 LDG.E.64 R6, desc[UR4][R2.64] ;  /* 0x0000000402068981 */ /* 0x000ea2000c1e1b00 */
[----:B------:R-:W-:-:S03]  /*0160*/  IMAD.MOV.U32 R9, RZ, RZ, RZ ;  /* 0x000000ffff097224 */ /* 0x000fc600078e00ff */
[----:B------:R-:W2:Y:S04]  /*0170*/  @!P0 LDG.E.EL R0, desc[UR4][R4.64] ;  /* 0x0000000404008981 */ /* 0x000ea8000c2e1900 */
[----:B------:R-:W3:Y:S01]  /*0180*/  @!P0 LDG.E.EL R9, desc[UR4][R4.64] ;  /* 0x0000000404098981 */ /* 0x000ee2000c2e1900 */
[----:B--2---:R-:W-:Y:S01]  /*0190*/  FADD R7, R0, R7 ;  /* 0x0000000700077221 */ /* 0x004fe20000000000 */
[----:B---3--:R-:W-:Y:S01]  /*01a0*/  FADD R6, R9, R6 ;  /* 0x0000000609067221 */ /* 0x008fe20000000000 */
[----:B------:R-:W-:Y:S06]  /*01b0*/  @P0 EXIT ;  /* 0x000000000000094d */ /* 0x000fec0003800000 */
[----:B------:R-:W-:Y:S01]  /*01c0*/  STG.E.64 desc[UR4][R2.64], R6 ;  /* 0x0000000602007986 */ /* 0x000fe2000c101b04 */
[----:B------:R-:W-:Y:S05]  /*01d0*/  EXIT ;  /* 0x000000000000794d */ /* 0x000fea0003800000 */
.L_x_0:
[----:B------:R-:W-:-:S00]  /*01e0*/  BRA `(.L_x_0) ;  /* 0xfffffffc00fc7947 */ /* 0x000fc0000383ffff */
[----:B------:R-:W-:-:S00]  /*01f0*/  NOP ;  /* 0x0000000000007918 */ /* 0x000fc00000000000 */
        /* <DEDUP_REMOVED lines=8> */
.L_x_1:


//--------------------- .nv.constant0.triton_poi_fused_convolution_2 --------------------------
	.section	.nv.constant0.triton_poi_fused_convolution_2,"a",@progbits
	.sectionflags	@""
	.align	4
.nv.constant0.triton_poi_fused_convolution_2:
	.zero		548
